//
// Generated by NVIDIA NVVM Compiler
//
// Compiler Build ID: CL-36424714
// Cuda compilation tools, release 13.0, V13.0.88
// Based on NVVM 20.0.0
//

.version 9.0
.target sm_100
.address_size 64

	// .globl	_Z14softmax_kernelPKfPfi
.extern .shared .align 16 .b8 shared_data[];

.visible .entry _Z14softmax_kernelPKfPfi(
	.param .u64 .ptr .align 1 _Z14softmax_kernelPKfPfi_param_0,
	.param .u64 .ptr .align 1 _Z14softmax_kernelPKfPfi_param_1,
	.param .u32 _Z14softmax_kernelPKfPfi_param_2
)
{
	.reg .pred 	%p<9>;
	.reg .b32 	%r<29>;
	.reg .b32 	%f<45>;
	.reg .b64 	%rd<9>;

	ld.param.u64 	%rd1, [_Z14softmax_kernelPKfPfi_param_0];
	ld.param.u64 	%rd2, [_Z14softmax_kernelPKfPfi_param_1];
	ld.param.u32 	%r10, [_Z14softmax_kernelPKfPfi_param_2];
	mov.u32 	%r11, %ntid.x;
	mov.u32 	%r12, %ntid.y;
	mul.lo.s32 	%r1, %r11, %r12;
	shl.b32 	%r13, %r1, 2;
	mov.u32 	%r14, shared_data;
	add.s32 	%r2, %r14, %r13;
	mov.u32 	%r3, %tid.x;
	mov.u32 	%r15, %tid.y;
	mul.lo.s32 	%r4, %r15, %r11;
	add.s32 	%r5, %r4, %r3;
	mov.u32 	%r16, %ctaid.x;
	mad.lo.s32 	%r6, %r1, %r16, %r5;
	setp.ge.s32 	%p1, %r6, %r10;
	shl.b32 	%r17, %r5, 2;
	add.s32 	%r7, %r2, %r17;
	@%p1 bra 	$L__BB0_2;
	cvta.to.global.u64 	%rd3, %rd1;
	mul.wide.s32 	%rd4, %r6, 4;
	add.s64 	%rd5, %rd3, %rd4;
	ld.global.f32 	%f44, [%rd5];
	st.shared.f32 	[%r7], %f44;
	bra.uni 	$L__BB0_3;
$L__BB0_2:
	mov.b32 	%r18, 0;
	st.shared.u32 	[%r7], %r18;
	mov.f32 	%f44, 0fFF7FFFFF;
$L__BB0_3:
	add.s32 	%r8, %r14, %r17;
	st.shared.f32 	[%r8], %f44;
	bar.sync 	0;
	setp.gt.u32 	%p2, %r3, 4;
	@%p2 bra 	$L__BB0_5;
	ld.shared.f32 	%f4, [%r8];
	ld.shared.f32 	%f5, [%r8+20];
	max.f32 	%f6, %f4, %f5;
	st.shared.f32 	[%r8], %f6;
$L__BB0_5:
	bar.sync 	0;
	setp.gt.u32 	%p3, %r3, 1;
	@%p3 bra 	$L__BB0_7;
	ld.shared.f32 	%f7, [%r8];
	ld.shared.f32 	%f8, [%r8+8];
	max.f32 	%f9, %f7, %f8;
	st.shared.f32 	[%r8], %f9;
$L__BB0_7:
	bar.sync 	0;
	setp.ne.s32 	%p4, %r3, 0;
	@%p4 bra 	$L__BB0_9;
	ld.shared.f32 	%f10, [%r8];
	ld.shared.f32 	%f11, [%r8+16];
	max.f32 	%f12, %f10, %f11;
	ld.shared.f32 	%f13, [%r8+4];
	max.f32 	%f14, %f12, %f13;
	st.shared.f32 	[%r8], %f14;
$L__BB0_9:
	setp.ge.s32 	%p5, %r6, %r10;
	add.s32 	%r9, %r7, %r13;
	@%p5 bra 	$L__BB0_11;
	ld.shared.f32 	%f15, [%r7];
	shl.b32 	%r22, %r4, 2;
	add.s32 	%r24, %r14, %r22;
	ld.shared.f32 	%f16, [%r24];
	sub.f32 	%f17, %f15, %f16;
	fma.rn.f32 	%f18, %f17, 0f3BBB989D, 0f3F000000;
	cvt.sat.f32.f32 	%f19, %f18;
	mov.f32 	%f20, 0f4B400001;
	mov.f32 	%f21, 0f437C0000;
	fma.rm.f32 	%f22, %f19, %f21, %f20;
	add.f32 	%f23, %f22, 0fCB40007F;
	neg.f32 	%f24, %f23;
	fma.rn.f32 	%f25, %f17, 0f3FB8AA3B, %f24;
	fma.rn.f32 	%f26, %f17, 0f32A57060, %f25;
	mov.b32 	%r25, %f22;
	shl.b32 	%r26, %r25, 23;
	mov.b32 	%f27, %r26;
	ex2.approx.ftz.f32 	%f28, %f26;
	mul.f32 	%f29, %f28, %f27;
	st.shared.f32 	[%r7], %f29;
	st.shared.f32 	[%r9], %f29;
$L__BB0_11:
	setp.gt.u32 	%p6, %r3, 4;
	bar.sync 	0;
	@%p6 bra 	$L__BB0_13;
	ld.shared.f32 	%f30, [%r7+20];
	ld.shared.f32 	%f31, [%r7];
	add.f32 	%f32, %f30, %f31;
	st.shared.f32 	[%r7], %f32;
$L__BB0_13:
	setp.gt.u32 	%p7, %r3, 1;
	bar.sync 	0;
	@%p7 bra 	$L__BB0_15;
	ld.shared.f32 	%f33, [%r7+8];
	ld.shared.f32 	%f34, [%r7];
	add.f32 	%f35, %f33, %f34;
	st.shared.f32 	[%r7], %f35;
$L__BB0_15:
	setp.ne.s32 	%p8, %r3, 0;
	bar.sync 	0;
	@%p8 bra 	$L__BB0_17;
	ld.shared.f32 	%f36, [%r7+16];
	ld.shared.f32 	%f37, [%r7];
	add.f32 	%f38, %f36, %f37;
	ld.shared.f32 	%f39, [%r7+4];
	add.f32 	%f40, %f38, %f39;
	st.shared.f32 	[%r7], %f40;
$L__BB0_17:
	cvta.to.global.u64 	%rd6, %rd2;
	ld.shared.f32 	%f41, [%r9];
	shl.b32 	%r27, %r4, 2;
	add.s32 	%r28, %r2, %r27;
	ld.shared.f32 	%f42, [%r28];
	div.rn.f32 	%f43, %f41, %f42;
	st.shared.f32 	[%r9], %f43;
	mul.wide.s32 	%rd7, %r6, 4;
	add.s64 	%rd8, %rd6, %rd7;
	st.global.f32 	[%rd8], %f43;
	ret;

}


// ===== COMPILED SASS (sm_100) =====

	.target	sm_100

	.elftype	@"ET_EXEC"


//--------------------- .note.nv.tkinfo           --------------------------
	.section	.note.nv.tkinfo,"",@"SHT_NOTE"
	.sectionflags	@"SHF_NOTE_NV_TKINFO"
	.tkinfo
        /*0018*/ 	.word	0x00000002
        /*0030*/ 	.string	""
        /*0030*/ 	.string	"ptxas"
        /*0030*/ 	.string	"Cuda compilation tools, release 13.0, V13.0.88"
        /*0030*/ 	.string	"Build cuda_13.0.r13.0/compiler.36424714_0"
        /*0030*/ 	.string	"-arch sm_100 -m 64 "



//--------------------- .note.nv.cuinfo           --------------------------
	.section	.note.nv.cuinfo,"",@"SHT_NOTE"
	.sectionflags	@"SHF_NOTE_NV_CUINFO"
        /*0018*/ 	.short	0x0002
        /*001a*/ 	.short	0x0064
        /*001c*/ 	.short	0x0082
	.zero		2


//--------------------- .nv.info                  --------------------------
	.section	.nv.info,"",@"SHT_CUDA_INFO"
	.align	4


	//----- nvinfo : EIATTR_REGCOUNT
	.align		4
        /*0000*/ 	.byte	0x04, 0x2f
        /*0002*/ 	.short	(.L_1 - .L_0)
	.align		4
.L_0:
        /*0004*/ 	.word	index@(_Z14softmax_kernelPKfPfi)
        /*0008*/ 	.word	0x00000010


	//----- nvinfo : EIATTR_FRAME_SIZE
	.align		4
.L_1:
        /*000c*/ 	.byte	0x04, 0x11
        /*000e*/ 	.short	(.L_3 - .L_2)
	.align		4
.L_2:
        /*0010*/ 	.word	index@($__internal_0_$__cuda_sm3x_div_rn_noftz_f32_slowpath)
        /*0014*/ 	.word	0x00000000


	//----- nvinfo : EIATTR_FRAME_SIZE
	.align		4
.L_3:
        /*0018*/ 	.byte	0x04, 0x11
        /*001a*/ 	.short	(.L_5 - .L_4)
	.align		4
.L_4:
        /*001c*/ 	.word	index@(_Z14softmax_kernelPKfPfi)
        /*0020*/ 	.word	0x00000000


	//----- nvinfo : EIATTR_MIN_STACK_SIZE
	.align		4
.L_5:
        /*0024*/ 	.byte	0x04, 0x12
        /*0026*/ 	.short	(.L_7 - .L_6)
	.align		4
.L_6:
        /*0028*/ 	.word	index@(_Z14softmax_kernelPKfPfi)
        /*002c*/ 	.word	0x00000000
.L_7:


//--------------------- .nv.compat                --------------------------
	.section	.nv.compat,"",@"SHT_CUDA_COMPAT_INFO"
	.align	4
        /*0000*/ 	.byte	0x02, 0x09, 0x00, 0x00, 0x02, 0x02, 0x01, 0x00, 0x02, 0x05, 0x05, 0x00, 0x03, 0x07, 0x01, 0x01
        /*0010*/ 	.byte	0x02, 0x03, 0x00, 0x00, 0x02, 0x06, 0x01, 0x00, 0x04, 0x0b, 0x08, 0x00, 0x01, 0x00, 0x00, 0x00
        /*0020*/ 	.byte	0x00, 0x00, 0x00, 0x00


//--------------------- .nv.info._Z14softmax_kernelPKfPfi --------------------------
	.section	.nv.info._Z14softmax_kernelPKfPfi,"",@"SHT_CUDA_INFO"
	.sectionflags	@""
	.align	4


	//----- nvinfo : EIATTR_CUDA_API_VERSION
	.align		4
        /*0000*/ 	.byte	0x04, 0x37
        /*0002*/ 	.short	(.L_9 - .L_8)
.L_8:
        /*0004*/ 	.word	0x00000082


	//----- nvinfo : EIATTR_KPARAM_INFO
	.align		4
.L_9:
        /*0008*/ 	.byte	0x04, 0x17
        /*000a*/ 	.short	(.L_11 - .L_10)
.L_10:
        /*000c*/ 	.word	0x00000000
        /*0010*/ 	.short	0x0002
        /*0012*/ 	.short	0x0010
        /*0014*/ 	.byte	0x00, 0xf0, 0x11, 0x00


	//----- nvinfo : EIATTR_KPARAM_INFO
	.align		4
.L_11:
        /*0018*/ 	.byte	0x04, 0x17
        /*001a*/ 	.short	(.L_13 - .L_12)
.L_12:
        /*001c*/ 	.word	0x00000000
        /*0020*/ 	.short	0x0001
        /*0022*/ 	.short	0x0008
        /*0024*/ 	.byte	0x00, 0xf5, 0x21, 0x00


	//----- nvinfo : EIATTR_KPARAM_INFO
	.align		4
.L_13:
        /*0028*/ 	.byte	0x04, 0x17
        /*002a*/ 	.short	(.L_15 - .L_14)
.L_14:
        /*002c*/ 	.word	0x00000000
        /*0030*/ 	.short	0x0000
        /*0032*/ 	.short	0x0000
        /*0034*/ 	.byte	0x00, 0xf5, 0x21, 0x00


	//----- nvinfo : EIATTR_SPARSE_MMA_MASK
	.align		4
.L_15:
        /*0038*/ 	.byte	0x03, 0x50
        /*003a*/ 	.short	0x0000


	//----- nvinfo : EIATTR_MAXREG_COUNT
	.align		4
        /*003c*/ 	.byte	0x03, 0x1b
        /*003e*/ 	.short	0x00ff


	//----- nvinfo : EIATTR_NUM_BARRIERS
	.align		4
        /*0040*/ 	.byte	0x02, 0x4c
        /*0042*/ 	.byte	0x01
	.zero		1


	//----- nvinfo : EIATTR_MERCURY_ISA_VERSION
	.align		4
        /*0044*/ 	.byte	0x03, 0x5f
        /*0046*/ 	.short	0x0101


	//----- nvinfo : EIATTR_VRC_CTA_INIT_COUNT
	.align		4
        /*0048*/ 	.byte	0x02, 0x4a
	.zero		1
	.zero		1


	//----- nvinfo : EIATTR_EXIT_INSTR_OFFSETS
	.align		4
        /*004c*/ 	.byte	0x04, 0x1c
        /*004e*/ 	.short	(.L_17 - .L_16)


	//   ....[0]....
.L_16:
        /*0050*/ 	.word	0x00000660


	//----- nvinfo : EIATTR_CRS_STACK_SIZE
	.align		4
.L_17:
        /*0054*/ 	.byte	0x04, 0x1e
        /*0056*/ 	.short	(.L_19 - .L_18)
.L_18:
        /*0058*/ 	.word	0x00000000


	//----- nvinfo : EIATTR_CBANK_PARAM_SIZE
	.align		4
.L_19:
        /*005c*/ 	.byte	0x03, 0x19
        /*005e*/ 	.short	0x0014


	//----- nvinfo : EIATTR_PARAM_CBANK
	.align		4
        /*0060*/ 	.byte	0x04, 0x0a
        /*0062*/ 	.short	(.L_21 - .L_20)
	.align		4
.L_20:
        /*0064*/ 	.word	index@(.nv.constant0._Z14softmax_kernelPKfPfi)
        /*0068*/ 	.short	0x0380
        /*006a*/ 	.short	0x0014


	//----- nvinfo : EIATTR_SW_WAR
	.align		4
.L_21:
        /*006c*/ 	.byte	0x04, 0x36
        /*006e*/ 	.short	(.L_23 - .L_22)
.L_22:
        /*0070*/ 	.word	0x00000008
.L_23:


//--------------------- .nv.callgraph             --------------------------
	.section	.nv.callgraph,"",@"SHT_CUDA_CALLGRAPH"
	.align	4
	.sectionentsize	8
	.align		4
        /*0000*/ 	.word	0x00000000
	.align		4
        /*0004*/ 	.word	0xffffffff
	.align		4
        /*0008*/ 	.word	0x00000000
	.align		4
        /*000c*/ 	.word	0xfffffffe
	.align		4
        /*0010*/ 	.word	0x00000000
	.align		4
        /*0014*/ 	.word	0xfffffffd
	.align		4
        /*0018*/ 	.word	0x00000000
	.align		4
        /*001c*/ 	.word	0xfffffffc


//--------------------- .text._Z14softmax_kernelPKfPfi --------------------------
	.section	.text._Z14softmax_kernelPKfPfi,"ax",@progbits
	.align	128
        .global         _Z14softmax_kernelPKfPfi
        .type           _Z14softmax_kernelPKfPfi,@function
        .size           _Z14softmax_kernelPKfPfi,(.L_x_16 - _Z14softmax_kernelPKfPfi)
        .other          _Z14softmax_kernelPKfPfi,@"STO_CUDA_ENTRY STV_DEFAULT"
_Z14softmax_kernelPKfPfi:
.text._Z14softmax_kernelPKfPfi:
[----:B------:R-:W-:Y:S01]  /*0000*/  LDC R1, c[0x0][0x37c] ;  /* 0x0000df00ff017b82 */ /* 0x000fe20000000800 */
[----:B------:R-:W0:Y:S01]  /*0010*/  S2R R0, SR_TID.Y ;  /* 0x0000000000007919 */ /* 0x000e220000002200 */
[----:B------:R-:W1:Y:S06]  /*0020*/  LDCU UR4, c[0x0][0x360] ;  /* 0x00006c00ff0477ac */ /* 0x000e6c0008000800 */
[----:B------:R-:W1:Y:S01]  /*0030*/  LDC R5, c[0x0][0x364] ;  /* 0x0000d900ff057b82 */ /* 0x000e620000000800 */
[----:B------:R-:W2:Y:S01]  /*0040*/  S2R R13, SR_TID.X ;  /* 0x00000000000d7919 */ /* 0x000ea20000002100 */
[----:B------:R-:W3:Y:S06]  /*0050*/  LDCU UR6, c[0x0][0x390] ;  /* 0x00007200ff0677ac */ /* 0x000eec0008000800 */
[----:B------:R-:W4:Y:S01]  /*0060*/  S2UR UR5, SR_CTAID.X ;  /* 0x00000000000579c3 */ /* 0x000f220000002500 */
[----:B-1----:R-:W-:-:S02]  /*0070*/  IMAD R5, R5, UR4, RZ ;  /* 0x0000000405057c24 */ /* 0x002fc4000f8e02ff */
[----:B0-----:R-:W-:-:S04]  /*0080*/  IMAD R0, R0, UR4, RZ ;  /* 0x0000000400007c24 */ /* 0x001fc8000f8e02ff */
[----:B--2---:R-:W-:-:S04]  /*0090*/  IMAD.IADD R10, R0, 0x1, R13 ;  /* 0x00000001000a7824 */ /* 0x004fc800078e020d */
[----:B----4-:R-:W-:Y:S01]  /*00a0*/  IMAD R2, R5, UR5, R10 ;  /* 0x0000000505027c24 */ /* 0x010fe2000f8e020a */
[----:B------:R-:W0:Y:S04]  /*00b0*/  LDCU.64 UR4, c[0x0][0x358] ;  /* 0x00006b00ff0477ac */ /* 0x000e280008000a00 */
[----:B---3--:R-:W-:-:S13]  /*00c0*/  ISETP.GE.AND P0, PT, R2, UR6, PT ;  /* 0x0000000602007c0c */ /* 0x008fda000bf06270 */
[----:B------:R-:W1:Y:S02]  /*00d0*/  @!P0 LDC.64 R6, c[0x0][0x380] ;  /* 0x0000e000ff068b82 */ /* 0x000e640000000a00 */
[----:B-1----:R-:W-:-:S05]  /*00e0*/  @!P0 IMAD.WIDE R6, R2, 0x4, R6 ;  /* 0x0000000402068825 */ /* 0x002fca00078e0206 */
[----:B0-----:R-:W2:Y:S01]  /*00f0*/  @!P0 LDG.E R9, desc[UR4][R6.64] ;  /* 0x0000000406098981 */ /* 0x001ea2000c1e1900 */
[----:B------:R-:W-:Y:S01]  /*0100*/  MOV R3, 0x400 ;  /* 0x0000040000037802 */ /* 0x000fe20000000f00 */
[----:B------:R-:W-:Y:S01]  /*0110*/  BSSY.RECONVERGENT B0, `(.L_x_0) ;  /* 0x000002f000007945 */ /* 0x000fe20003800200 */
[C---:B------:R-:W-:Y:S01]  /*0120*/  ISETP.GT.U32.AND P1, PT, R13.reuse, 0x4, PT ;  /* 0x000000040d00780c */ /* 0x040fe20003f24070 */
[----:B------:R-:W0:Y:S01]  /*0130*/  S2R R8, SR_CgaCtaId ;  /* 0x0000000000087919 */ /* 0x000e220000008800 */
[C---:B------:R-:W-:Y:S02]  /*0140*/  ISETP.GT.U32.AND P2, PT, R13.reuse, 0x1, PT ;  /* 0x000000010d00780c */ /* 0x040fe40003f44070 */
[----:B------:R-:W-:Y:S02]  /*0150*/  ISETP.NE.AND P3, PT, R13, RZ, PT ;  /* 0x000000ff0d00720c */ /* 0x000fe40003f65270 */
[----:B0-----:R-:W-:-:S05]  /*0160*/  LEA R8, R8, R3, 0x18 ;  /* 0x0000000308087211 */ /* 0x001fca00078ec0ff */
[----:B------:R-:W-:-:S04]  /*0170*/  IMAD R3, R5, 0x4, R8 ;  /* 0x0000000405037824 */ /* 0x000fc800078e0208 */
[C---:B------:R-:W-:Y:S02]  /*0180*/  IMAD R4, R10.reuse, 0x4, R3 ;  /* 0x000000040a047824 */ /* 0x040fe400078e0203 */
[----:B------:R-:W-:-:S03]  /*0190*/  IMAD R10, R10, 0x4, R8 ;  /* 0x000000040a0a7824 */ /* 0x000fc600078e0208 */
[----:B------:R-:W-:Y:S01]  /*01a0*/  LEA R5, R5, R4, 0x2 ;  /* 0x0000000405057211 */ /* 0x000fe200078e10ff */
[----:B--2---:R-:W-:Y:S04]  /*01b0*/  @!P0 STS [R4], R9 ;  /* 0x0000000904008388 */ /* 0x004fe80000000800 */
[----:B------:R-:W-:Y:S01]  /*01c0*/  @P0 STS [R4], RZ ;  /* 0x000000ff04000388 */ /* 0x000fe20000000800 */
[----:B------:R-:W-:-:S05]  /*01d0*/  @P0 IMAD.MOV.U32 R9, RZ, RZ, -0x800001 ;  /* 0xff7fffffff090424 */ /* 0x000fca00078e00ff */
[----:B------:R-:W-:Y:S01]  /*01e0*/  STS [R10], R9 ;  /* 0x000000090a007388 */ /* 0x000fe20000000800 */
[----:B------:R-:W-:Y:S06]  /*01f0*/  BAR.SYNC.DEFER_BLOCKING 0x0 ;  /* 0x0000000000007b1d */ /* 0x000fec0000010000 */
[----:B------:R-:W-:Y:S04]  /*0200*/  @!P1 LDS R6, [R10] ;  /* 0x000000000a069984 */ /* 0x000fe80000000800 */
[----:B------:R-:W0:Y:S02]  /*0210*/  @!P1 LDS R7, [R10+0x14] ;  /* 0x000014000a079984 */ /* 0x000e240000000800 */
[----:B0-----:R-:W-:-:S05]  /*0220*/  @!P1 FMNMX R7, R6, R7, !PT ;  /* 0x0000000706079209 */ /* 0x001fca0007800000 */
[----:B------:R-:W-:Y:S01]  /*0230*/  @!P1 STS [R10], R7 ;  /* 0x000000070a009388 */ /* 0x000fe20000000800 */
[----:B------:R-:W-:Y:S06]  /*0240*/  BAR.SYNC.DEFER_BLOCKING 0x0 ;  /* 0x0000000000007b1d */ /* 0x000fec0000010000 */
[----:B------:R-:W-:Y:S04]  /*0250*/  @!P2 LDS R6, [R10] ;  /* 0x000000000a06a984 */ /* 0x000fe80000000800 */
[----:B------:R-:W0:Y:S02]  /*0260*/  @!P2 LDS R11, [R10+0x8] ;  /* 0x000008000a0ba984 */ /* 0x000e240000000800 */
[----:B0-----:R-:W-:-:S05]  /*0270*/  @!P2 FMNMX R11, R6, R11, !PT ;  /* 0x0000000b060ba209 */ /* 0x001fca0007800000 */
[----:B------:R-:W-:Y:S01]  /*0280*/  @!P2 STS [R10], R11 ;  /* 0x0000000b0a00a388 */ /* 0x000fe20000000800 */
[----:B------:R-:W-:Y:S06]  /*0290*/  BAR.SYNC.DEFER_BLOCKING 0x0 ;  /* 0x0000000000007b1d */ /* 0x000fec0000010000 */
[----:B------:R-:W-:Y:S04]  /*02a0*/  @!P3 LDS R6, [R10] ;  /* 0x000000000a06b984 */ /* 0x000fe80000000800 */
[----:B------:R-:W-:Y:S04]  /*02b0*/  @!P3 LDS R9, [R10+0x10] ;  /* 0x000010000a09b984 */ /* 0x000fe80000000800 */
[----:B------:R-:W0:Y:S02]  /*02c0*/  @!P3 LDS R12, [R10+0x4] ;  /* 0x000004000a0cb984 */ /* 0x000e240000000800 */
[----:B0-----:R-:W-:-:S05]  /*02d0*/  @!P3 FMNMX3 R9, R6, R9, R12, !PT ;  /* 0x000000090609b276 */ /* 0x001fca000780000c */
[----:B------:R0:W-:Y:S01]  /*02e0*/  @!P3 STS [R10], R9 ;  /* 0x000000090a00b388 */ /* 0x0001e20000000800 */
[----:B------:R-:W-:Y:S05]  /*02f0*/  @P0 BRA `(.L_x_1) ;  /* 0x0000000000400947 */ /* 0x000fea0003800000 */
[----:B------:R-:W-:Y:S01]  /*0300*/  IMAD R8, R0, 0x4, R8 ;  /* 0x0000000400087824 */ /* 0x000fe200078e0208 */
[----:B------:R-:W-:Y:S01]  /*0310*/  LDS R6, [R4] ;  /* 0x0000000004067984 */ /* 0x000fe20000000800 */
[----:B0-----:R-:W-:Y:S02]  /*0320*/  IMAD.MOV.U32 R9, RZ, RZ, 0x3bbb989d ;  /* 0x3bbb989dff097424 */ /* 0x001fe400078e00ff */
[----:B------:R-:W-:Y:S01]  /*0330*/  IMAD.MOV.U32 R10, RZ, RZ, 0x437c0000 ;  /* 0x437c0000ff0a7424 */ /* 0x000fe200078e00ff */
[----:B------:R-:W0:Y:S02]  /*0340*/  LDS R7, [R8] ;  /* 0x0000000008077984 */ /* 0x000e240000000800 */
[----:B0-----:R-:W-:-:S04]  /*0350*/  FADD R6, R6, -R7 ;  /* 0x8000000706067221 */ /* 0x001fc80000000000 */
[----:B------:R-:W-:-:S04]  /*0360*/  FFMA.SAT R7, R6, R9, 0.5 ;  /* 0x3f00000006077423 */ /* 0x000fc80000002009 */
[----:B------:R-:W-:-:S04]  /*0370*/  FFMA.RM R7, R7, R10, 12582913 ;  /* 0x4b40000107077423 */ /* 0x000fc8000000400a */
[C---:B------:R-:W-:Y:S01]  /*0380*/  FADD R9, R7.reuse, -12583039 ;  /* 0xcb40007f07097421 */ /* 0x040fe20000000000 */
[----:B------:R-:W-:-:S03]  /*0390*/  IMAD.SHL.U32 R7, R7, 0x800000, RZ ;  /* 0x0080000007077824 */ /* 0x000fc600078e00ff */
[----:B------:R-:W-:-:S04]  /*03a0*/  FFMA R9, R6, 1.4426950216293334961, -R9 ;  /* 0x3fb8aa3b06097823 */ /* 0x000fc80000000809 */
[----:B------:R-:W-:-:S04]  /*03b0*/  FFMA R9, R6, 1.925963033500011079e-08, R9 ;  /* 0x32a5706006097823 */ /* 0x000fc80000000009 */
[----:B------:R-:W0:Y:S02]  /*03c0*/  MUFU.EX2 R6, R9 ;  /* 0x0000000900067308 */ /* 0x000e240000000800 */
[----:B0-----:R-:W-:-:S05]  /*03d0*/  FMUL R6, R7, R6 ;  /* 0x0000000607067220 */ /* 0x001fca0000400000 */
[----:B------:R1:W-:Y:S04]  /*03e0*/  STS [R4], R6 ;  /* 0x0000000604007388 */ /* 0x0003e80000000800 */
[----:B------:R1:W-:Y:S02]  /*03f0*/  STS [R5], R6 ;  /* 0x0000000605007388 */ /* 0x0003e40000000800 */
.L_x_1:
[----:B------:R-:W-:Y:S05]  /*0400*/  BSYNC.RECONVERGENT B0 ;  /* 0x0000000000007941 */ /* 0x000fea0003800200 */
.L_x_0:
[----:B------:R-:W-:Y:S01]  /*0410*/  BAR.SYNC.DEFER_BLOCKING 0x0 ;  /* 0x0000000000007b1d */ /* 0x000fe20000010000 */
[----:B------:R-:W-:-:S05]  /*0420*/  LEA R3, R0, R3, 0x2 ;  /* 0x0000000300037211 */ /* 0x000fca00078e10ff */
[----:B------:R-:W-:Y:S01]  /*0430*/  BSSY.RECONVERGENT B0, `(.L_x_2) ;  /* 0x000001e000007945 */ /* 0x000fe20003800200 */
[----:B-1----:R-:W-:Y:S04]  /*0440*/  @!P1 LDS R6, [R4+0x14] ;  /* 0x0000140004069984 */ /* 0x002fe80000000800 */
[----:B------:R-:W1:Y:S02]  /*0450*/  @!P1 LDS R7, [R4] ;  /* 0x0000000004079984 */ /* 0x000e640000000800 */
[----:B-1----:R-:W-:-:S05]  /*0460*/  @!P1 FADD R7, R6, R7 ;  /* 0x0000000706079221 */ /* 0x002fca0000000000 */
[----:B------:R-:W-:Y:S01]  /*0470*/  @!P1 STS [R4], R7 ;  /* 0x0000000704009388 */ /* 0x000fe20000000800 */
[----:B------:R-:W-:Y:S06]  /*0480*/  BAR.SYNC.DEFER_BLOCKING 0x0 ;  /* 0x0000000000007b1d */ /* 0x000fec0000010000 */
[----:B------:R-:W-:Y:S04]  /*0490*/  @!P2 LDS R6, [R4+0x8] ;  /* 0x000008000406a984 */ /* 0x000fe80000000800 */
[----:B0-----:R-:W0:Y:S02]  /*04a0*/  @!P2 LDS R9, [R4] ;  /* 0x000000000409a984 */ /* 0x001e240000000800 */
[----:B0-----:R-:W-:-:S05]  /*04b0*/  @!P2 FADD R9, R6, R9 ;  /* 0x000000090609a221 */ /* 0x001fca0000000000 */
[----:B------:R-:W-:Y:S01]  /*04c0*/  @!P2 STS [R4], R9 ;  /* 0x000000090400a388 */ /* 0x000fe20000000800 */
[----:B------:R-:W-:Y:S06]  /*04d0*/  BAR.SYNC.DEFER_BLOCKING 0x0 ;  /* 0x0000000000007b1d */ /* 0x000fec0000010000 */
[----:B------:R-:W-:Y:S04]  /*04e0*/  @!P3 LDS R6, [R4+0x10] ;  /* 0x000010000406b984 */ /* 0x000fe80000000800 */
[----:B------:R-:W0:Y:S04]  /*04f0*/  @!P3 LDS R11, [R4] ;  /* 0x00000000040bb984 */ /* 0x000e280000000800 */
[----:B------:R-:W1:Y:S01]  /*0500*/  @!P3 LDS R13, [R4+0x4] ;  /* 0x00000400040db984 */ /* 0x000e620000000800 */
[----:B0-----:R-:W-:-:S04]  /*0510*/  @!P3 FADD R6, R6, R11 ;  /* 0x0000000b0606b221 */ /* 0x001fc80000000000 */
[----:B-1----:R-:W-:-:S05]  /*0520*/  @!P3 FADD R13, R6, R13 ;  /* 0x0000000d060db221 */ /* 0x002fca0000000000 */
[----:B------:R-:W-:Y:S04]  /*0530*/  @!P3 STS [R4], R13 ;  /* 0x0000000d0400b388 */ /* 0x000fe80000000800 */
[----:B------:R-:W0:Y:S04]  /*0540*/  LDS R3, [R3] ;  /* 0x0000000003037984 */ /* 0x000e280000000800 */
[----:B------:R-:W1:Y:S01]  /*0550*/  LDS R0, [R5] ;  /* 0x0000000005007984 */ /* 0x000e620000000800 */
[----:B0-----:R-:W0:Y:S08]  /*0560*/  MUFU.RCP R6, R3 ;  /* 0x0000000300067308 */ /* 0x001e300000001000 */
[----:B-1----:R-:W1:Y:S01]  /*0570*/  FCHK P0, R0, R3 ;  /* 0x0000000300007302 */ /* 0x002e620000000000 */
[----:B0-----:R-:W-:-:S04]  /*0580*/  FFMA R7, -R3, R6, 1 ;  /* 0x3f80000003077423 */ /* 0x001fc80000000106 */
[----:B------:R-:W-:-:S04]  /*0590*/  FFMA R7, R6, R7, R6 ;  /* 0x0000000706077223 */ /* 0x000fc80000000006 */
[----:B------:R-:W-:-:S04]  /*05a0*/  FFMA R6, R0, R7, RZ ;  /* 0x0000000700067223 */ /* 0x000fc800000000ff */
[----:B------:R-:W-:-:S04]  /*05b0*/  FFMA R8, -R3, R6, R0 ;  /* 0x0000000603087223 */ /* 0x000fc80000000100 */
[----:B------:R-:W-:Y:S01]  /*05c0*/  FFMA R8, R7, R8, R6 ;  /* 0x0000000807087223 */ /* 0x000fe20000000006 */
[----:B-1----:R-:W-:Y:S06]  /*05d0*/  @!P0 BRA `(.L_x_3) ;  /* 0x00000000000c8947 */ /* 0x002fec0003800000 */
[----:B------:R-:W-:-:S07]  /*05e0*/  MOV R4, 0x600 ;  /* 0x0000060000047802 */ /* 0x000fce0000000f00 */
[----:B------:R-:W-:Y:S05]  /*05f0*/  CALL.REL.NOINC `($__internal_0_$__cuda_sm3x_div_rn_noftz_f32_slowpath) ;  /* 0x00000000001c7944 */ /* 0x000fea0003c00000 */
[----:B------:R-:W-:-:S07]  /*0600*/  IMAD.MOV.U32 R8, RZ, RZ, R0 ;  /* 0x000000ffff087224 */ /* 0x000fce00078e0000 */
.L_x_3:
[----:B------:R-:W-:Y:S05]  /*0610*/  BSYNC.RECONVERGENT B0 ;  /* 0x0000000000007941 */ /* 0x000fea0003800200 */
.L_x_2:
[----:B------:R-:W0:Y:S01]  /*0620*/  LDC.64 R6, c[0x0][0x388] ;  /* 0x0000e200ff067b82 */ /* 0x000e220000000a00 */
[----:B------:R-:W-:Y:S01]  /*0630*/  STS [R5], R8 ;  /* 0x0000000805007388 */ /* 0x000fe20000000800 */
[----:B0-----:R-:W-:-:S05]  /*0640*/  IMAD.WIDE R2, R2, 0x4, R6 ;  /* 0x0000000402027825 */ /* 0x001fca00078e0206 */
[----:B------:R-:W-:Y:S01]  /*0650*/  STG.E desc[UR4][R2.64], R8 ;  /* 0x0000000802007986 */ /* 0x000fe2000c101904 */
[----:B------:R-:W-:Y:S05]  /*0660*/  EXIT ;  /* 0x000000000000794d */ /* 0x000fea0003800000 */
        .weak           $__internal_0_$__cuda_sm3x_div_rn_noftz_f32_slowpath
        .type           $__internal_0_$__cuda_sm3x_div_rn_noftz_f32_slowpath,@function
        .size           $__internal_0_$__cuda_sm3x_div_rn_noftz_f32_slowpath,(.L_x_16 - $__internal_0_$__cuda_sm3x_div_rn_noftz_f32_slowpath)
$__internal_0_$__cuda_sm3x_div_rn_noftz_f32_slowpath:
[----:B------:R-:W-:Y:S01]  /*0670*/  SHF.R.U32.HI R7, RZ, 0x17, R3 ;  /* 0x00000017ff077819 */ /* 0x000fe20000011603 */
[----:B------:R-:W-:Y:S01]  /*0680*/  BSSY.RECONVERGENT B1, `(.L_x_4) ;  /* 0x0000064000017945 */ /* 0x000fe20003800200 */
[--C-:B------:R-:W-:Y:S01]  /*0690*/  SHF.R.U32.HI R6, RZ, 0x17, R0.reuse ;  /* 0x00000017ff067819 */ /* 0x100fe20000011600 */
[----:B------:R-:W-:Y:S01]  /*06a0*/  IMAD.MOV.U32 R8, RZ, RZ, R0 ;  /* 0x000000ffff087224 */ /* 0x000fe200078e0000 */
[----:B------:R-:W-:Y:S02]  /*06b0*/  LOP3.LUT R7, R7, 0xff, RZ, 0xc0, !PT ;  /* 0x000000ff07077812 */ /* 0x000fe400078ec0ff */
[----:B------:R-:W-:Y:S02]  /*06c0*/  LOP3.LUT R6, R6, 0xff, RZ, 0xc0, !PT ;  /* 0x000000ff06067812 */ /* 0x000fe400078ec0ff */
[----:B------:R-:W-:Y:S01]  /*06d0*/  MOV R9, R3 ;  /* 0x0000000300097202 */ /* 0x000fe20000000f00 */
[----:B------:R-:W-:Y:S02]  /*06e0*/  VIADD R12, R7, 0xffffffff ;  /* 0xffffffff070c7836 */ /* 0x000fe40000000000 */
[----:B------:R-:W-:-:S03]  /*06f0*/  VIADD R11, R6, 0xffffffff ;  /* 0xffffffff060b7836 */ /* 0x000fc60000000000 */
[----:B------:R-:W-:-:S04]  /*0700*/  ISETP.GT.U32.AND P0, PT, R12, 0xfd, PT ;  /* 0x000000fd0c00780c */ /* 0x000fc80003f04070 */
[----:B------:R-:W-:-:S13]  /*0710*/  ISETP.GT.U32.OR P0, PT, R11, 0xfd, P0 ;  /* 0x000000fd0b00780c */ /* 0x000fda0000704470 */
[----:B------:R-:W-:Y:S01]  /*0720*/  @!P0 IMAD.MOV.U32 R10, RZ, RZ, RZ ;  /* 0x000000ffff0a8224 */ /* 0x000fe200078e00ff */
[----:B------:R-:W-:Y:S06]  /*0730*/  @!P0 BRA `(.L_x_5) ;  /* 0x00000000005c8947 */ /* 0x000fec0003800000 */
[----:B------:R-:W-:Y:S02]  /*0740*/  FSETP.GTU.FTZ.AND P0, PT, |R0|, +INF , PT ;  /* 0x7f8000000000780b */ /* 0x000fe40003f1c200 */
[----:B------:R-:W-:-:S04]  /*0750*/  FSETP.GTU.FTZ.AND P1, PT, |R3|, +INF , PT ;  /* 0x7f8000000300780b */ /* 0x000fc80003f3c200 */
[----:B------:R-:W-:-:S13]  /*0760*/  PLOP3.LUT P0, PT, P0, P1, PT, 0xf8, 0x8f ;  /* 0x00000000008f781c */ /* 0x000fda0000703f70 */
[----:B------:R-:W-:Y:S05]  /*0770*/  @P0 BRA `(.L_x_6) ;  /* 0x00000004004c0947 */ /* 0x000fea0003800000 */
[----:B------:R-:W-:-:S13]  /*0780*/  LOP3.LUT P0, RZ, R9, 0x7fffffff, R8, 0xc8, !PT ;  /* 0x7fffffff09ff7812 */ /* 0x000fda000780c808 */
[----:B------:R-:W-:Y:S05]  /*0790*/  @!P0 BRA `(.L_x_7) ;  /* 0x00000004003c8947 */ /* 0x000fea0003800000 */
[C---:B------:R-:W-:Y:S02]  /*07a0*/  FSETP.NEU.FTZ.AND P2, PT, |R0|.reuse, +INF , PT ;  /* 0x7f8000000000780b */ /* 0x040fe40003f5d200 */
[----:B------:R-:W-:Y:S02]  /*07b0*/  FSETP.NEU.FTZ.AND P1, PT, |R3|, +INF , PT ;  /* 0x7f8000000300780b */ /* 0x000fe40003f3d200 */
[----:B------:R-:W-:-:S11]  /*07c0*/  FSETP.NEU.FTZ.AND P0, PT, |R0|, +INF , PT ;  /* 0x7f8000000000780b */ /* 0x000fd60003f1d200 */
[----:B------:R-:W-:Y:S05]  /*07d0*/  @!P1 BRA !P2, `(.L_x_7) ;  /* 0x00000004002c9947 */ /* 0x000fea0005000000 */
[----:B------:R-:W-:-:S04]  /*07e0*/  LOP3.LUT P2, RZ, R8, 0x7fffffff, RZ, 0xc0, !PT ;  /* 0x7fffffff08ff7812 */ /* 0x000fc8000784c0ff */
[----:B------:R-:W-:-:S13]  /*07f0*/  PLOP3.LUT P1, PT, P1, P2, PT, 0x2f, 0xf2 ;  /* 0x0000000000f2781c */ /* 0x000fda0000f24577 */
[----:B------:R-:W-:Y:S05]  /*0800*/  @P1 BRA `(.L_x_8) ;  /* 0x0000000400181947 */ /* 0x000fea0003800000 */
[----:B------:R-:W-:-:S04]  /*0810*/  LOP3.LUT P1, RZ, R9, 0x7fffffff, RZ, 0xc0, !PT ;  /* 0x7fffffff09ff7812 */ /* 0x000fc8000782c0ff */
[----:B------:R-:W-:-:S13]  /*0820*/  PLOP3.LUT P0, PT, P0, P1, PT, 0x2f, 0xf2 ;  /* 0x0000000000f2781c */ /* 0x000fda0000702577 */
[----:B------:R-:W-:Y:S05]  /*0830*/  @P0 BRA `(.L_x_9) ;  /* 0x0000000400000947 */ /* 0x000fea0003800000 */
[----:B------:R-:W-:Y:S02]  /*0840*/  ISETP.GE.AND P0, PT, R11, RZ, PT ;  /* 0x000000ff0b00720c */ /* 0x000fe40003f06270 */
[----:B------:R-:W-:-:S11]  /*0850*/  ISETP.GE.AND P1, PT, R12, RZ, PT ;  /* 0x000000ff0c00720c */ /* 0x000fd60003f26270 */
[----:B------:R-:W-:Y:S02]  /*0860*/  @P0 IMAD.MOV.U32 R10, RZ, RZ, RZ ;  /* 0x000000ffff0a0224 */ /* 0x000fe400078e00ff */
[----:B------:R-:W-:Y:S01]  /*0870*/  @!P0 FFMA R8, R0, 1.84467440737095516160e+19, RZ ;  /* 0x5f80000000088823 */ /* 0x000fe200000000ff */
[----:B------:R-:W-:Y:S02]  /*0880*/  @!P0 IMAD.MOV.U32 R10, RZ, RZ, -0x40 ;  /* 0xffffffc0ff0a8424 */ /* 0x000fe400078e00ff */
[----:B------:R-:W-:Y:S02]  /*0890*/  @!P1 FFMA R9, R3, 1.84467440737095516160e+19, RZ ;  /* 0x5f80000003099823 */ /* 0x000fe400000000ff */
[----:B------:R-:W-:-:S07]  /*08a0*/  @!P1 VIADD R10, R10, 0x40 ;  /* 0x000000400a0a9836 */ /* 0x000fce0000000000 */
.L_x_5:
[----:B------:R-:W-:Y:S01]  /*08b0*/  LEA R0, R7, 0xc0800000, 0x17 ;  /* 0xc080000007007811 */ /* 0x000fe200078eb8ff */
[----:B------:R-:W-:Y:S01]  /*08c0*/  VIADD R6, R6, 0xffffff81 ;  /* 0xffffff8106067836 */ /* 0x000fe20000000000 */
[----:B------:R-:W-:Y:S02]  /*08d0*/  BSSY.RECONVERGENT B2, `(.L_x_10) ;  /* 0x0000035000027945 */ /* 0x000fe40003800200 */
[----:B------:R-:W-:Y:S01]  /*08e0*/  IADD3 R9, PT, PT, -R0, R9, RZ ;  /* 0x0000000900097210 */ /* 0x000fe20007ffe1ff */
[C---:B------:R-:W-:Y:S01]  /*08f0*/  IMAD R0, R6.reuse, -0x800000, R8 ;  /* 0xff80000006007824 */ /* 0x040fe200078e0208 */
[----:B------:R-:W-:Y:S02]  /*0900*/  IADD3 R7, PT, PT, R6, 0x7f, -R7 ;  /* 0x0000007f06077810 */ /* 0x000fe40007ffe807 */
[----:B------:R-:W0:Y:S01]  /*0910*/  MUFU.RCP R3, R9 ;  /* 0x0000000900037308 */ /* 0x000e220000001000 */
[----:B------:R-:W-:Y:S02]  /*0920*/  FADD.FTZ R11, -R9, -RZ ;  /* 0x800000ff090b7221 */ /* 0x000fe40000010100 */
[----:B------:R-:W-:-:S02]  /*0930*/  IMAD.IADD R7, R7, 0x1, R10 ;  /* 0x0000000107077824 */ /* 0x000fc400078e020a */
[----:B0-----:R-:W-:-:S04]  /*0940*/  FFMA R12, R3, R11, 1 ;  /* 0x3f800000030c7423 */ /* 0x001fc8000000000b */
[----:B------:R-:W-:-:S04]  /*0950*/  FFMA R12, R3, R12, R3 ;  /* 0x0000000c030c7223 */ /* 0x000fc80000000003 */
[----:B------:R-:W-:-:S04]  /*0960*/  FFMA R3, R0, R12, RZ ;  /* 0x0000000c00037223 */ /* 0x000fc800000000ff */
[----:B------:R-:W-:-:S04]  /*0970*/  FFMA R8, R11, R3, R0 ;  /* 0x000000030b087223 */ /* 0x000fc80000000000 */
[----:B------:R-:W-:-:S04]  /*0980*/  FFMA R13, R12, R8, R3 ;  /* 0x000000080c0d7223 */ /* 0x000fc80000000003 */
[----:B------:R-:W-:-:S04]  /*0990*/  FFMA R8, R11, R13, R0 ;  /* 0x0000000d0b087223 */ /* 0x000fc80000000000 */
[----:B------:R-:W-:-:S05]  /*09a0*/  FFMA R0, R12, R8, R13 ;  /* 0x000000080c007223 */ /* 0x000fca000000000d */
[----:B------:R-:W-:-:S04]  /*09b0*/  SHF.R.U32.HI R3, RZ, 0x17, R0 ;  /* 0x00000017ff037819 */ /* 0x000fc80000011600 */
[----:B------:R-:W-:-:S05]  /*09c0*/  LOP3.LUT R3, R3, 0xff, RZ, 0xc0, !PT ;  /* 0x000000ff03037812 */ /* 0x000fca00078ec0ff */
[----:B------:R-:W-:-:S05]  /*09d0*/  IMAD.IADD R9, R3, 0x1, R7 ;  /* 0x0000000103097824 */ /* 0x000fca00078e0207 */
[----:B------:R-:W-:-:S04]  /*09e0*/  IADD3 R3, PT, PT, R9, -0x1, RZ ;  /* 0xffffffff09037810 */ /* 0x000fc80007ffe0ff */
[----:B------:R-:W-:-:S13]  /*09f0*/  ISETP.GE.U32.AND P0, PT, R3, 0xfe, PT ;  /* 0x000000fe0300780c */ /* 0x000fda0003f06070 */
[----:B------:R-:W-:Y:S05]  /*0a00*/  @!P0 BRA `(.L_x_11) ;  /* 0x0000000000808947 */ /* 0x000fea0003800000 */
[----:B------:R-:W-:-:S13]  /*0a10*/  ISETP.GT.AND P0, PT, R9, 0xfe, PT ;  /* 0x000000fe0900780c */ /* 0x000fda0003f04270 */
[----:B------:R-:W-:Y:S05]  /*0a20*/  @P0 BRA `(.L_x_12) ;  /* 0x00000000006c0947 */ /* 0x000fea0003800000 */
[----:B------:R-:W-:-:S13]  /*0a30*/  ISETP.GE.AND P0, PT, R9, 0x1, PT ;  /* 0x000000010900780c */ /* 0x000fda0003f06270 */
[----:B------:R-:W-:Y:S05]  /*0a40*/  @P0 BRA `(.L_x_13) ;  /* 0x0000000000740947 */ /* 0x000fea0003800000 */
[----:B------:R-:W-:Y:S02]  /*0a50*/  ISETP.GE.AND P0, PT, R9, -0x18, PT ;  /* 0xffffffe80900780c */ /* 0x000fe40003f06270 */
[----:B------:R-:W-:-:S11]  /*0a60*/  LOP3.LUT R0, R0, 0x80000000, RZ, 0xc0, !PT ;  /* 0x8000000000007812 */ /* 0x000fd600078ec0ff */
[----:B------:R-:W-:Y:S05]  /*0a70*/  @!P0 BRA `(.L_x_13) ;  /* 0x0000000000688947 */ /* 0x000fea0003800000 */
[CCC-:B------:R-:W-:Y:S01]  /*0a80*/  FFMA.RZ R3, R12.reuse, R8.reuse, R13.reuse ;  /* 0x000000080c037223 */ /* 0x1c0fe2000000c00d */
[CCC-:B------:R-:W-:Y:S01]  /*0a90*/  FFMA.RM R6, R12.reuse, R8.reuse, R13.reuse ;  /* 0x000000080c067223 */ /* 0x1c0fe2000000400d */
[C---:B------:R-:W-:Y:S02]  /*0aa0*/  ISETP.NE.AND P2, PT, R9.reuse, RZ, PT ;  /* 0x000000ff0900720c */ /* 0x040fe40003f45270 */
[----:B------:R-:W-:Y:S02]  /*0ab0*/  ISETP.NE.AND P1, PT, R9, RZ, PT ;  /* 0x000000ff0900720c */ /* 0x000fe40003f25270 */
[----:B------:R-:W-:Y:S01]  /*0ac0*/  LOP3.LUT R7, R3, 0x7fffff, RZ, 0xc0, !PT ;  /* 0x007fffff03077812 */ /* 0x000fe200078ec0ff */
[----:B------:R-:W-:Y:S01]  /*0ad0*/  FFMA.RP R3, R12, R8, R13 ;  /* 0x000000080c037223 */ /* 0x000fe2000000800d */
[----:B------:R-:W-:Y:S02]  /*0ae0*/  VIADD R8, R9, 0x20 ;  /* 0x0000002009087836 */ /* 0x000fe40000000000 */
[----:B------:R-:W-:Y:S01]  /*0af0*/  LOP3.LUT R7, R7, 0x800000, RZ, 0xfc, !PT ;  /* 0x0080000007077812 */ /* 0x000fe200078efcff */
[----:B------:R-:W-:Y:S01]  /*0b00*/  IMAD.MOV R9, RZ, RZ, -R9 ;  /* 0x000000ffff097224 */ /* 0x000fe200078e0a09 */
[----:B------:R-:W-:-:S02]  /*0b10*/  FSETP.NEU.FTZ.AND P0, PT, R3, R6, PT ;  /* 0x000000060300720b */ /* 0x000fc40003f1d000 */
[----:B------:R-:W-:Y:S02]  /*0b20*/  SHF.L.U32 R8, R7, R8, RZ ;  /* 0x0000000807087219 */ /* 0x000fe400000006ff */
[----:B------:R-:W-:Y:S02]  /*0b30*/  SEL R6, R9, RZ, P2 ;  /* 0x000000ff09067207 */ /* 0x000fe40001000000 */
[----:B------:R-:W-:Y:S02]  /*0b40*/  ISETP.NE.AND P1, PT, R8, RZ, P1 ;  /* 0x000000ff0800720c */ /* 0x000fe40000f25270 */
[----:B------:R-:W-:Y:S02]  /*0b50*/  SHF.R.U32.HI R6, RZ, R6, R7 ;  /* 0x00000006ff067219 */ /* 0x000fe40000011607 */
[----:B------:R-:W-:Y:S02]  /*0b60*/  PLOP3.LUT P0, PT, P0, P1, PT, 0xf8, 0x8f ;  /* 0x00000000008f781c */ /* 0x000fe40000703f70 */
[----:B------:R-:W-:-:S02]  /*0b70*/  SHF.R.U32.HI R8, RZ, 0x1, R6 ;  /* 0x00000001ff087819 */ /* 0x000fc40000011606 */
[----:B------:R-:W-:-:S04]  /*0b80*/  SEL R3, RZ, 0x1, !P0 ;  /* 0x00000001ff037807 */ /* 0x000fc80004000000 */
[----:B------:R-:W-:-:S04]  /*0b90*/  LOP3.LUT R3, R3, 0x1, R8, 0xf8, !PT ;  /* 0x0000000103037812 */ /* 0x000fc800078ef808 */
[----:B------:R-:W-:-:S05]  /*0ba0*/  LOP3.LUT R3, R3, R6, RZ, 0xc0, !PT ;  /* 0x0000000603037212 */ /* 0x000fca00078ec0ff */
[----:B------:R-:W-:-:S05]  /*0bb0*/  IMAD.IADD R3, R8, 0x1, R3 ;  /* 0x0000000108037824 */ /* 0x000fca00078e0203 */
[----:B------:R-:W-:Y:S01]  /*0bc0*/  LOP3.LUT R0, R3, R0, RZ, 0xfc, !PT ;  /* 0x0000000003007212 */ /* 0x000fe200078efcff */
[----:B------:R-:W-:Y:S06]  /*0bd0*/  BRA `(.L_x_13) ;  /* 0x0000000000107947 */ /* 0x000fec0003800000 */
.L_x_12:
[----:B------:R-:W-:-:S04]  /*0be0*/  LOP3.LUT R0, R0, 0x80000000, RZ, 0xc0, !PT ;  /* 0x8000000000007812 */ /* 0x000fc800078ec0ff */
[----:B------:R-:W-:Y:S01]  /*0bf0*/  LOP3.LUT R0, R0, 0x7f800000, RZ, 0xfc, !PT ;  /* 0x7f80000000007812 */ /* 0x000fe200078efcff */
[----:B------:R-:W-:Y:S06]  /*0c00*/  BRA `(.L_x_13) ;  /* 0x0000000000047947 */ /* 0x000fec0003800000 */
.L_x_11:
[----:B------:R-:W-:-:S07]  /*0c10*/  LEA R0, R7, R0, 0x17 ;  /* 0x0000000007007211 */ /* 0x000fce00078eb8ff */
.L_x_13:
[----:B------:R-:W-:Y:S05]  /*0c20*/  BSYNC.RECONVERGENT B2 ;  /* 0x0000000000027941 */ /* 0x000fea0003800200 */
.L_x_10:
[----:B------:R-:W-:Y:S05]  /*0c30*/  BRA `(.L_x_14) ;  /* 0x0000000000207947 */ /* 0x000fea0003800000 */
.L_x_9:
[----:B------:R-:W-:-:S04]  /*0c40*/  LOP3.LUT R0, R9, 0x80000000, R8, 0x48, !PT ;  /* 0x8000000009007812 */ /* 0x000fc800078e4808 */
[----:B------:R-:W-:Y:S01]  /*0c50*/  LOP3.LUT R0, R0, 0x7f800000, RZ, 0xfc, !PT ;  /* 0x7f80000000007812 */ /* 0x000fe200078efcff */
[----:B------:R-:W-:Y:S06]  /*0c60*/  BRA `(.L_x_14) ;  /* 0x0000000000147947 */ /* 0x000fec0003800000 */
.L_x_8:
[----:B------:R-:W-:Y:S01]  /*0c70*/  LOP3.LUT R0, R9, 0x80000000, R8, 0x48, !PT ;  /* 0x8000000009007812 */ /* 0x000fe200078e4808 */
[----:B------:R-:W-:Y:S06]  /*0c80*/  BRA `(.L_x_14) ;  /* 0x00000000000c7947 */ /* 0x000fec0003800000 */
.L_x_7:
[----:B------:R-:W0:Y:S01]  /*0c90*/  MUFU.RSQ R0, -QNAN ;  /* 0xffc0000000007908 */ /* 0x000e220000001400 */
[----:B------:R-:W-:Y:S05]  /*0ca0*/  BRA `(.L_x_14) ;  /* 0x0000000000047947 */ /* 0x000fea0003800000 */
.L_x_6:
[----:B------:R-:W-:-:S07]  /*0cb0*/  FADD.FTZ R0, R0, R3 ;  /* 0x0000000300007221 */ /* 0x000fce0000010000 */
.L_x_14:
[----:B------:R-:W-:Y:S05]  /*0cc0*/  BSYNC.RECONVERGENT B1 ;  /* 0x0000000000017941 */ /* 0x000fea0003800200 */
.L_x_4:
[----:B------:R-:W-:Y:S02]  /*0cd0*/  IMAD.MOV.U32 R6, RZ, RZ, R4 ;  /* 0x000000ffff067224 */ /* 0x000fe400078e0004 */
[----:B------:R-:W-:-:S04]  /*0ce0*/  IMAD.MOV.U32 R7, RZ, RZ, 0x0 ;  /* 0x00000000ff077424 */ /* 0x000fc800078e00ff */
[----:B0-----:R-:W-:Y:S05]  /*0cf0*/  RET.REL.NODEC R6 `(_Z14softmax_kernelPKfPfi) ;  /* 0xfffffff006c07950 */ /* 0x001fea0003c3ffff */
.L_x_15:
[----:B------:R-:W-:-:S00]  /*0d00*/  BRA `(.L_x_15) ;  /* 0xfffffffc00fc7947 */ /* 0x000fc0000383ffff */
[----:B------:R-:W-:-:S00]  /*0d10*/  NOP ;  /* 0x0000000000007918 */ /* 0x000fc00000000000 */
        /* <DEDUP_REMOVED lines=14> */
.L_x_16:


//--------------------- .nv.shared._Z14softmax_kernelPKfPfi --------------------------
	.section	.nv.shared._Z14softmax_kernelPKfPfi,"aw",@nobits
	.sectionflags	@""
	.align	16
	.zero		1024


//--------------------- .nv.shared.reserved.0     --------------------------
	.section	.nv.shared.reserved.0,"aw",@nobits
	.weak		__nv_reservedSMEM_offset_0_alias
	.size		__nv_reservedSMEM_offset_0_alias, 0, 64
	.other		__nv_reservedSMEM_offset_0_alias,@"STO_CUDA_RESERVED_SHARED STV_DEFAULT"
__nv_reservedSMEM_offset_0_alias:
	.zero		0
	.zero		64


//--------------------- .nv.constant0._Z14softmax_kernelPKfPfi --------------------------
	.section	.nv.constant0._Z14softmax_kernelPKfPfi,"a",@progbits
	.sectionflags	@""
	.align	4
.nv.constant0._Z14softmax_kernelPKfPfi:
	.zero		916


//--------------------- SYMBOLS --------------------------

	.type		.nv.reservedSmem.offset0,@object
	.size		.nv.reservedSmem.offset0,0x4
	.type		.nv.reservedSmem.cap,@object
	.size		.nv.reservedSmem.cap,0x4
